//
// Generated by NVIDIA NVVM Compiler
//
// Compiler Build ID: CL-36424714
// Cuda compilation tools, release 13.0, V13.0.88
// Based on NVVM 20.0.0
//

.version 9.0
.target sm_100
.address_size 64

	// .globl	_Z12helloFromGPUv
.extern .func  (.param .b32 func_retval0) vprintf
(
	.param .b64 vprintf_param_0,
	.param .b64 vprintf_param_1
)
;
.global .align 1 .b8 $str[27] = {72, 101, 108, 108, 111, 32, 102, 114, 111, 109, 32, 71, 80, 85, 44, 32, 116, 104, 114, 101, 97, 100, 32, 37, 100, 10};

.visible .entry _Z12helloFromGPUv()
{
	.local .align 8 .b8 	__local_depot0[8];
	.reg .b64 	%SP;
	.reg .b64 	%SPL;
	.reg .b32 	%r<4>;
	.reg .b64 	%rd<5>;

	mov.u64 	%SPL, __local_depot0;
	cvta.local.u64 	%SP, %SPL;
	add.u64 	%rd1, %SP, 0;
	add.u64 	%rd2, %SPL, 0;
	mov.u32 	%r1, %tid.x;
	st.local.u32 	[%rd2], %r1;
	mov.u64 	%rd3, $str;
	cvta.global.u64 	%rd4, %rd3;
	{ // callseq 0, 0
	.param .b64 param0;
	st.param.b64 	[param0], %rd4;
	.param .b64 param1;
	st.param.b64 	[param1], %rd1;
	.param .b32 retval0;
	call.uni (retval0), 
	vprintf, 
	(
	param0, 
	param1
	);
	ld.param.b32 	%r2, [retval0];
	} // callseq 0
	ret;

}


// ===== COMPILED SASS (sm_100) =====

	.target	sm_100

	.elftype	@"ET_EXEC"


//--------------------- .note.nv.tkinfo           --------------------------
	.section	.note.nv.tkinfo,"",@"SHT_NOTE"
	.sectionflags	@"SHF_NOTE_NV_TKINFO"
	.tkinfo
        /*0018*/ 	.word	0x00000002
        /*0030*/ 	.string	""
        /*0030*/ 	.string	"ptxas"
        /*0030*/ 	.string	"Cuda compilation tools, release 13.0, V13.0.88"
        /*0030*/ 	.string	"Build cuda_13.0.r13.0/compiler.36424714_0"
        /*0030*/ 	.string	"-arch sm_100 -m 64 "



//--------------------- .note.nv.cuinfo           --------------------------
	.section	.note.nv.cuinfo,"",@"SHT_NOTE"
	.sectionflags	@"SHF_NOTE_NV_CUINFO"
        /*0018*/ 	.short	0x0002
        /*001a*/ 	.short	0x0064
        /*001c*/ 	.short	0x0082
	.zero		2


//--------------------- .nv.info                  --------------------------
	.section	.nv.info,"",@"SHT_CUDA_INFO"
	.align	4


	//----- nvinfo : EIATTR_REGCOUNT
	.align		4
        /*0000*/ 	.byte	0x04, 0x2f
        /*0002*/ 	.short	(.L_2 - .L_1)
	.align		4
.L_1:
        /*0004*/ 	.word	index@(_Z12helloFromGPUv)
        /*0008*/ 	.word	0x00000018


	//----- nvinfo : EIATTR_FRAME_SIZE
	.align		4
.L_2:
        /*000c*/ 	.byte	0x04, 0x11
        /*000e*/ 	.short	(.L_4 - .L_3)
	.align		4
.L_3:
        /*0010*/ 	.word	index@(_Z12helloFromGPUv)
        /*0014*/ 	.word	0x00000008


	//----- nvinfo : EIATTR_MIN_STACK_SIZE
	.align		4
.L_4:
        /*0018*/ 	.byte	0x04, 0x12
        /*001a*/ 	.short	(.L_6 - .L_5)
	.align		4
.L_5:
        /*001c*/ 	.word	index@(_Z12helloFromGPUv)
        /*0020*/ 	.word	0x00000008
.L_6:


//--------------------- .nv.compat                --------------------------
	.section	.nv.compat,"",@"SHT_CUDA_COMPAT_INFO"
	.align	4
        /*0000*/ 	.byte	0x02, 0x09, 0x00, 0x00, 0x02, 0x02, 0x01, 0x00, 0x02, 0x05, 0x05, 0x00, 0x03, 0x07, 0x01, 0x01
        /*0010*/ 	.byte	0x02, 0x03, 0x00, 0x00, 0x02, 0x06, 0x01, 0x00, 0x04, 0x0b, 0x08, 0x00, 0x09, 0x00, 0x00, 0x00
        /*0020*/ 	.byte	0x00, 0x00, 0x00, 0x00


//--------------------- .nv.info._Z12helloFromGPUv --------------------------
	.section	.nv.info._Z12helloFromGPUv,"",@"SHT_CUDA_INFO"
	.sectionflags	@""
	.align	4


	//----- nvinfo : EIATTR_CUDA_API_VERSION
	.align		4
        /*0000*/ 	.byte	0x04, 0x37
        /*0002*/ 	.short	(.L_8 - .L_7)
.L_7:
        /*0004*/ 	.word	0x00000082


	//----- nvinfo : EIATTR_SPARSE_MMA_MASK
	.align		4
.L_8:
        /*0008*/ 	.byte	0x03, 0x50
        /*000a*/ 	.short	0x0000


	//----- nvinfo : EIATTR_MAXREG_COUNT
	.align		4
        /*000c*/ 	.byte	0x03, 0x1b
        /*000e*/ 	.short	0x00ff


	//----- nvinfo : EIATTR_EXTERNS
	.align		4
        /*0010*/ 	.byte	0x04, 0x0f
        /*0012*/ 	.short	(.L_10 - .L_9)


	//   ....[0]....
	.align		4
.L_9:
        /*0014*/ 	.word	index@(vprintf)


	//----- nvinfo : EIATTR_MERCURY_ISA_VERSION
	.align		4
.L_10:
        /*0018*/ 	.byte	0x03, 0x5f
        /*001a*/ 	.short	0x0101


	//----- nvinfo : EIATTR_VRC_CTA_INIT_COUNT
	.align		4
        /*001c*/ 	.byte	0x02, 0x4a
	.zero		1
	.zero		1


	//----- nvinfo : EIATTR_SYSCALL_OFFSETS
	.align		4
        /*0020*/ 	.byte	0x04, 0x46
        /*0022*/ 	.short	(.L_12 - .L_11)


	//   ....[0]....
.L_11:
        /*0024*/ 	.word	0x000000e0


	//----- nvinfo : EIATTR_EXIT_INSTR_OFFSETS
	.align		4
.L_12:
        /*0028*/ 	.byte	0x04, 0x1c
        /*002a*/ 	.short	(.L_14 - .L_13)


	//   ....[0]....
.L_13:
        /*002c*/ 	.word	0x000000f0


	//----- nvinfo : EIATTR_SW_WAR
	.align		4
.L_14:
        /*0030*/ 	.byte	0x04, 0x36
        /*0032*/ 	.short	(.L_16 - .L_15)
.L_15:
        /*0034*/ 	.word	0x00000008
.L_16:


//--------------------- .nv.callgraph             --------------------------
	.section	.nv.callgraph,"",@"SHT_CUDA_CALLGRAPH"
	.align	4
	.sectionentsize	8
	.align		4
        /*0000*/ 	.word	0x00000000
	.align		4
        /*0004*/ 	.word	0xffffffff
	.align		4
        /*0008*/ 	.word	index@(_Z12helloFromGPUv)
	.align		4
        /*000c*/ 	.word	index@(vprintf)
	.align		4
        /*0010*/ 	.word	0x00000000
	.align		4
        /*0014*/ 	.word	0xfffffffe
	.align		4
        /*0018*/ 	.word	0x00000000
	.align		4
        /*001c*/ 	.word	0xfffffffd
	.align		4
        /*0020*/ 	.word	0x00000000
	.align		4
        /*0024*/ 	.word	0xfffffffc


//--------------------- .nv.constant4             --------------------------
	.section	.nv.constant4,"a",@progbits
	.align	8
	.align		8
.nv.constant4:
        /*0000*/ 	.dword	vprintf
	.align		8
        /*0008*/ 	.dword	$str


//--------------------- .text._Z12helloFromGPUv   --------------------------
	.section	.text._Z12helloFromGPUv,"ax",@progbits
	.align	128
        .global         _Z12helloFromGPUv
        .type           _Z12helloFromGPUv,@function
        .size           _Z12helloFromGPUv,(.L_x_2 - _Z12helloFromGPUv)
        .other          _Z12helloFromGPUv,@"STO_CUDA_ENTRY STV_DEFAULT"
_Z12helloFromGPUv:
.text._Z12helloFromGPUv:
[----:B------:R-:W0:Y:S01]  /*0000*/  LDC R1, c[0x0][0x37c] ;  /* 0x0000df00ff017b82 */ /* 0x000e220000000800 */
[----:B------:R-:W1:Y:S01]  /*0010*/  S2R R8, SR_TID.X ;  /* 0x0000000000087919 */ /* 0x000e620000002100 */
[----:B0-----:R-:W-:Y:S01]  /*0020*/  VIADD R1, R1, 0xfffffff8 ;  /* 0xfffffff801017836 */ /* 0x001fe20000000000 */
[----:B------:R-:W-:Y:S01]  /*0030*/  MOV R0, 0x0 ;  /* 0x0000000000007802 */ /* 0x000fe20000000f00 */
[----:B------:R-:W0:Y:S04]  /*0040*/  LDCU UR4, c[0x0][0x2f8] ;  /* 0x00005f00ff0477ac */ /* 0x000e280008000800 */
[----:B------:R2:W3:Y:S01]  /*0050*/  LDC.64 R2, c[0x4][R0] ;  /* 0x0100000000027b82 */ /* 0x0004e20000000a00 */
[----:B------:R-:W4:Y:S01]  /*0060*/  LDCU.64 UR6, c[0x4][0x8] ;  /* 0x01000100ff0677ac */ /* 0x000f220008000a00 */
[----:B------:R-:W5:Y:S01]  /*0070*/  LDCU UR5, c[0x0][0x2fc] ;  /* 0x00005f80ff0577ac */ /* 0x000f620008000800 */
[----:B0-----:R-:W-:Y:S01]  /*0080*/  IADD3 R6, P0, PT, R1, UR4, RZ ;  /* 0x0000000401067c10 */ /* 0x001fe2000ff1e0ff */
[----:B----4-:R-:W-:Y:S01]  /*0090*/  IMAD.U32 R4, RZ, RZ, UR6 ;  /* 0x00000006ff047e24 */ /* 0x010fe2000f8e00ff */
[----:B------:R-:W-:-:S03]  /*00a0*/  MOV R5, UR7 ;  /* 0x0000000700057c02 */ /* 0x000fc60008000f00 */
[----:B-----5:R-:W-:Y:S01]  /*00b0*/  IMAD.X R7, RZ, RZ, UR5, P0 ;  /* 0x00000005ff077e24 */ /* 0x020fe200080e06ff */
[----:B-1----:R2:W-:Y:S07]  /*00c0*/  STL [R1], R8 ;  /* 0x0000000801007387 */ /* 0x0025ee0000100800 */
[----:B------:R-:W-:-:S07]  /*00d0*/  LEPC R20, `(.L_x_0) ;  /* 0x000000001014794e */ /* 0x000fce0000000000 */
[----:B--23--:R-:W-:Y:S05]  /*00e0*/  CALL.ABS.NOINC R2 ;  /* 0x0000000002007343 */ /* 0x00cfea0003c00000 */
.L_x_0:
[----:B------:R-:W-:Y:S05]  /*00f0*/  EXIT ;  /* 0x000000000000794d */ /* 0x000fea0003800000 */
.L_x_1:
[----:B------:R-:W-:-:S00]  /*0100*/  BRA `(.L_x_1) ;  /* 0xfffffffc00fc7947 */ /* 0x000fc0000383ffff */
[----:B------:R-:W-:-:S00]  /*0110*/  NOP ;  /* 0x0000000000007918 */ /* 0x000fc00000000000 */
        /* <DEDUP_REMOVED lines=14> */
.L_x_2:


//--------------------- .nv.global.init           --------------------------
	.section	.nv.global.init,"aw",@progbits
.nv.global.init:
	.type		$str,@object
	.size		$str,(.L_0 - $str)
$str:
        /*0000*/ 	.byte	0x48, 0x65, 0x6c, 0x6c, 0x6f, 0x20, 0x66, 0x72, 0x6f, 0x6d, 0x20, 0x47, 0x50, 0x55, 0x2c, 0x20
        /*0010*/ 	.byte	0x74, 0x68, 0x72, 0x65, 0x61, 0x64, 0x20, 0x25, 0x64, 0x0a, 0x00
.L_0:


//--------------------- .nv.shared.reserved.0     --------------------------
	.section	.nv.shared.reserved.0,"aw",@nobits
	.weak		__nv_reservedSMEM_offset_0_alias
	.size		__nv_reservedSMEM_offset_0_alias, 0, 64
	.other		__nv_reservedSMEM_offset_0_alias,@"STO_CUDA_RESERVED_SHARED STV_DEFAULT"
__nv_reservedSMEM_offset_0_alias:
	.zero		0
	.zero		64


//--------------------- .nv.constant0._Z12helloFromGPUv --------------------------
	.section	.nv.constant0._Z12helloFromGPUv,"a",@progbits
	.sectionflags	@""
	.align	4
.nv.constant0._Z12helloFromGPUv:
	.zero		896


//--------------------- SYMBOLS --------------------------

	.type		.nv.reservedSmem.offset0,@object
	.size		.nv.reservedSmem.offset0,0x4
	.type		vprintf,@function
